//
// Generated by NVIDIA NVVM Compiler
//
// Compiler Build ID: CL-36424714
// Cuda compilation tools, release 13.0, V13.0.88
// Based on NVVM 20.0.0
//

.version 9.0
.target sm_100
.address_size 64

	// .globl	_Z12inter_kerneliPfiS_iS_

.visible .entry _Z12inter_kerneliPfiS_iS_(
	.param .u32 _Z12inter_kerneliPfiS_iS__param_0,
	.param .u64 .ptr .align 1 _Z12inter_kerneliPfiS_iS__param_1,
	.param .u32 _Z12inter_kerneliPfiS_iS__param_2,
	.param .u64 .ptr .align 1 _Z12inter_kerneliPfiS_iS__param_3,
	.param .u32 _Z12inter_kerneliPfiS_iS__param_4,
	.param .u64 .ptr .align 1 _Z12inter_kerneliPfiS_iS__param_5
)
{
	.reg .pred 	%p<3>;
	.reg .b32 	%r<19>;
	.reg .b32 	%f<3>;
	.reg .b64 	%rd<15>;

	ld.param.u32 	%r5, [_Z12inter_kerneliPfiS_iS__param_0];
	ld.param.u64 	%rd2, [_Z12inter_kerneliPfiS_iS__param_1];
	ld.param.u32 	%r6, [_Z12inter_kerneliPfiS_iS__param_2];
	ld.param.u64 	%rd3, [_Z12inter_kerneliPfiS_iS__param_3];
	ld.param.u32 	%r7, [_Z12inter_kerneliPfiS_iS__param_4];
	ld.param.u64 	%rd4, [_Z12inter_kerneliPfiS_iS__param_5];
	cvta.to.global.u64 	%rd1, %rd4;
	mov.u32 	%r8, %ctaid.x;
	mov.u32 	%r9, %ctaid.y;
	mov.u32 	%r10, %nctaid.x;
	mad.lo.s32 	%r11, %r9, %r10, %r8;
	mov.u32 	%r12, %ntid.x;
	mov.u32 	%r13, %tid.x;
	mad.lo.s32 	%r1, %r11, %r12, %r13;
	add.s32 	%r2, %r6, %r5;
	mul.lo.s32 	%r14, %r7, %r2;
	setp.ge.s32 	%p1, %r1, %r14;
	@%p1 bra 	$L__BB0_4;
	div.s32 	%r3, %r1, %r2;
	mul.lo.s32 	%r15, %r3, %r2;
	sub.s32 	%r4, %r1, %r15;
	setp.ge.s32 	%p2, %r4, %r5;
	@%p2 bra 	$L__BB0_3;
	mad.lo.s32 	%r18, %r3, %r5, %r4;
	cvta.to.global.u64 	%rd10, %rd2;
	mul.wide.s32 	%rd11, %r18, 4;
	add.s64 	%rd12, %rd10, %rd11;
	ld.global.f32 	%f2, [%rd12];
	mul.wide.s32 	%rd13, %r1, 4;
	add.s64 	%rd14, %rd1, %rd13;
	st.global.f32 	[%rd14], %f2;
	bra.uni 	$L__BB0_4;
$L__BB0_3:
	sub.s32 	%r16, %r4, %r5;
	mad.lo.s32 	%r17, %r3, %r6, %r16;
	cvta.to.global.u64 	%rd5, %rd3;
	mul.wide.s32 	%rd6, %r17, 4;
	add.s64 	%rd7, %rd5, %rd6;
	ld.global.f32 	%f1, [%rd7];
	mul.wide.s32 	%rd8, %r1, 4;
	add.s64 	%rd9, %rd1, %rd8;
	st.global.f32 	[%rd9], %f1;
$L__BB0_4:
	ret;

}


// ===== COMPILED SASS (sm_100) =====

	.target	sm_100

	.elftype	@"ET_EXEC"


//--------------------- .note.nv.tkinfo           --------------------------
	.section	.note.nv.tkinfo,"",@"SHT_NOTE"
	.sectionflags	@"SHF_NOTE_NV_TKINFO"
	.tkinfo
        /*0018*/ 	.word	0x00000002
        /*0030*/ 	.string	""
        /*0030*/ 	.string	"ptxas"
        /*0030*/ 	.string	"Cuda compilation tools, release 13.0, V13.0.88"
        /*0030*/ 	.string	"Build cuda_13.0.r13.0/compiler.36424714_0"
        /*0030*/ 	.string	"-arch sm_100 -m 64 "



//--------------------- .note.nv.cuinfo           --------------------------
	.section	.note.nv.cuinfo,"",@"SHT_NOTE"
	.sectionflags	@"SHF_NOTE_NV_CUINFO"
        /*0018*/ 	.short	0x0002
        /*001a*/ 	.short	0x0064
        /*001c*/ 	.short	0x0082
	.zero		2


//--------------------- .nv.info                  --------------------------
	.section	.nv.info,"",@"SHT_CUDA_INFO"
	.align	4


	//----- nvinfo : EIATTR_REGCOUNT
	.align		4
        /*0000*/ 	.byte	0x04, 0x2f
        /*0002*/ 	.short	(.L_1 - .L_0)
	.align		4
.L_0:
        /*0004*/ 	.word	index@(_Z12inter_kerneliPfiS_iS_)
        /*0008*/ 	.word	0x0000000e


	//----- nvinfo : EIATTR_FRAME_SIZE
	.align		4
.L_1:
        /*000c*/ 	.byte	0x04, 0x11
        /*000e*/ 	.short	(.L_3 - .L_2)
	.align		4
.L_2:
        /*0010*/ 	.word	index@(_Z12inter_kerneliPfiS_iS_)
        /*0014*/ 	.word	0x00000000


	//----- nvinfo : EIATTR_MIN_STACK_SIZE
	.align		4
.L_3:
        /*0018*/ 	.byte	0x04, 0x12
        /*001a*/ 	.short	(.L_5 - .L_4)
	.align		4
.L_4:
        /*001c*/ 	.word	index@(_Z12inter_kerneliPfiS_iS_)
        /*0020*/ 	.word	0x00000000
.L_5:


//--------------------- .nv.compat                --------------------------
	.section	.nv.compat,"",@"SHT_CUDA_COMPAT_INFO"
	.align	4
        /*0000*/ 	.byte	0x02, 0x09, 0x00, 0x00, 0x02, 0x02, 0x01, 0x00, 0x02, 0x05, 0x05, 0x00, 0x03, 0x07, 0x01, 0x01
        /*0010*/ 	.byte	0x02, 0x03, 0x00, 0x00, 0x02, 0x06, 0x01, 0x00, 0x04, 0x0b, 0x08, 0x00, 0x09, 0x00, 0x00, 0x00
        /*0020*/ 	.byte	0x00, 0x00, 0x00, 0x00


//--------------------- .nv.info._Z12inter_kerneliPfiS_iS_ --------------------------
	.section	.nv.info._Z12inter_kerneliPfiS_iS_,"",@"SHT_CUDA_INFO"
	.sectionflags	@""
	.align	4


	//----- nvinfo : EIATTR_CUDA_API_VERSION
	.align		4
        /*0000*/ 	.byte	0x04, 0x37
        /*0002*/ 	.short	(.L_7 - .L_6)
.L_6:
        /*0004*/ 	.word	0x00000082


	//----- nvinfo : EIATTR_KPARAM_INFO
	.align		4
.L_7:
        /*0008*/ 	.byte	0x04, 0x17
        /*000a*/ 	.short	(.L_9 - .L_8)
.L_8:
        /*000c*/ 	.word	0x00000000
        /*0010*/ 	.short	0x0005
        /*0012*/ 	.short	0x0028
        /*0014*/ 	.byte	0x00, 0xf5, 0x21, 0x00


	//----- nvinfo : EIATTR_KPARAM_INFO
	.align		4
.L_9:
        /*0018*/ 	.byte	0x04, 0x17
        /*001a*/ 	.short	(.L_11 - .L_10)
.L_10:
        /*001c*/ 	.word	0x00000000
        /*0020*/ 	.short	0x0004
        /*0022*/ 	.short	0x0020
        /*0024*/ 	.byte	0x00, 0xf0, 0x11, 0x00


	//----- nvinfo : EIATTR_KPARAM_INFO
	.align		4
.L_11:
        /*0028*/ 	.byte	0x04, 0x17
        /*002a*/ 	.short	(.L_13 - .L_12)
.L_12:
        /*002c*/ 	.word	0x00000000
        /*0030*/ 	.short	0x0003
        /*0032*/ 	.short	0x0018
        /*0034*/ 	.byte	0x00, 0xf5, 0x21, 0x00


	//----- nvinfo : EIATTR_KPARAM_INFO
	.align		4
.L_13:
        /*0038*/ 	.byte	0x04, 0x17
        /*003a*/ 	.short	(.L_15 - .L_14)
.L_14:
        /*003c*/ 	.word	0x00000000
        /*0040*/ 	.short	0x0002
        /*0042*/ 	.short	0x0010
        /*0044*/ 	.byte	0x00, 0xf0, 0x11, 0x00


	//----- nvinfo : EIATTR_KPARAM_INFO
	.align		4
.L_15:
        /*0048*/ 	.byte	0x04, 0x17
        /*004a*/ 	.short	(.L_17 - .L_16)
.L_16:
        /*004c*/ 	.word	0x00000000
        /*0050*/ 	.short	0x0001
        /*0052*/ 	.short	0x0008
        /*0054*/ 	.byte	0x00, 0xf5, 0x21, 0x00


	//----- nvinfo : EIATTR_KPARAM_INFO
	.align		4
.L_17:
        /*0058*/ 	.byte	0x04, 0x17
        /*005a*/ 	.short	(.L_19 - .L_18)
.L_18:
        /*005c*/ 	.word	0x00000000
        /*0060*/ 	.short	0x0000
        /*0062*/ 	.short	0x0000
        /*0064*/ 	.byte	0x00, 0xf0, 0x11, 0x00


	//----- nvinfo : EIATTR_SPARSE_MMA_MASK
	.align		4
.L_19:
        /*0068*/ 	.byte	0x03, 0x50
        /*006a*/ 	.short	0x0000


	//----- nvinfo : EIATTR_MAXREG_COUNT
	.align		4
        /*006c*/ 	.byte	0x03, 0x1b
        /*006e*/ 	.short	0x00ff


	//----- nvinfo : EIATTR_MERCURY_ISA_VERSION
	.align		4
        /*0070*/ 	.byte	0x03, 0x5f
        /*0072*/ 	.short	0x0101


	//----- nvinfo : EIATTR_VRC_CTA_INIT_COUNT
	.align		4
        /*0074*/ 	.byte	0x02, 0x4a
	.zero		1
	.zero		1


	//----- nvinfo : EIATTR_EXIT_INSTR_OFFSETS
	.align		4
        /*0078*/ 	.byte	0x04, 0x1c
        /*007a*/ 	.short	(.L_21 - .L_20)


	//   ....[0]....
.L_20:
        /*007c*/ 	.word	0x000000e0


	//   ....[1]....
        /*0080*/ 	.word	0x00000350


	//   ....[2]....
        /*0084*/ 	.word	0x000003e0


	//----- nvinfo : EIATTR_CRS_STACK_SIZE
	.align		4
.L_21:
        /*0088*/ 	.byte	0x04, 0x1e
        /*008a*/ 	.short	(.L_23 - .L_22)
.L_22:
        /*008c*/ 	.word	0x00000000


	//----- nvinfo : EIATTR_CBANK_PARAM_SIZE
	.align		4
.L_23:
        /*0090*/ 	.byte	0x03, 0x19
        /*0092*/ 	.short	0x0030


	//----- nvinfo : EIATTR_PARAM_CBANK
	.align		4
        /*0094*/ 	.byte	0x04, 0x0a
        /*0096*/ 	.short	(.L_25 - .L_24)
	.align		4
.L_24:
        /*0098*/ 	.word	index@(.nv.constant0._Z12inter_kerneliPfiS_iS_)
        /*009c*/ 	.short	0x0380
        /*009e*/ 	.short	0x0030


	//----- nvinfo : EIATTR_SW_WAR
	.align		4
.L_25:
        /*00a0*/ 	.byte	0x04, 0x36
        /*00a2*/ 	.short	(.L_27 - .L_26)
.L_26:
        /*00a4*/ 	.word	0x00000008
.L_27:


//--------------------- .nv.callgraph             --------------------------
	.section	.nv.callgraph,"",@"SHT_CUDA_CALLGRAPH"
	.align	4
	.sectionentsize	8
	.align		4
        /*0000*/ 	.word	0x00000000
	.align		4
        /*0004*/ 	.word	0xffffffff
	.align		4
        /*0008*/ 	.word	0x00000000
	.align		4
        /*000c*/ 	.word	0xfffffffe
	.align		4
        /*0010*/ 	.word	0x00000000
	.align		4
        /*0014*/ 	.word	0xfffffffd
	.align		4
        /*0018*/ 	.word	0x00000000
	.align		4
        /*001c*/ 	.word	0xfffffffc


//--------------------- .text._Z12inter_kerneliPfiS_iS_ --------------------------
	.section	.text._Z12inter_kerneliPfiS_iS_,"ax",@progbits
	.align	128
        .global         _Z12inter_kerneliPfiS_iS_
        .type           _Z12inter_kerneliPfiS_iS_,@function
        .size           _Z12inter_kerneliPfiS_iS_,(.L_x_2 - _Z12inter_kerneliPfiS_iS_)
        .other          _Z12inter_kerneliPfiS_iS_,@"STO_CUDA_ENTRY STV_DEFAULT"
_Z12inter_kerneliPfiS_iS_:
.text._Z12inter_kerneliPfiS_iS_:
[----:B------:R-:W-:Y:S01]  /*0000*/  LDC R1, c[0x0][0x37c] ;  /* 0x0000df00ff017b82 */ /* 0x000fe20000000800 */
[----:B------:R-:W0:Y:S07]  /*0010*/  S2R R5, SR_TID.X ;  /* 0x0000000000057919 */ /* 0x000e2e0000002100 */
[----:B------:R-:W-:Y:S01]  /*0020*/  S2UR UR4, SR_CTAID.X ;  /* 0x00000000000479c3 */ /* 0x000fe20000002500 */
[----:B------:R-:W1:Y:S01]  /*0030*/  LDCU UR6, c[0x0][0x370] ;  /* 0x00006e00ff0677ac */ /* 0x000e620008000800 */
[----:B------:R-:W2:Y:S06]  /*0040*/  LDCU UR7, c[0x0][0x390] ;  /* 0x00007200ff0777ac */ /* 0x000eac0008000800 */
[----:B------:R-:W1:Y:S01]  /*0050*/  S2UR UR5, SR_CTAID.Y ;  /* 0x00000000000579c3 */ /* 0x000e620000002600 */
[----:B------:R-:W3:Y:S07]  /*0060*/  LDCU UR8, c[0x0][0x3a0] ;  /* 0x00007400ff0877ac */ /* 0x000eee0008000800 */
[----:B------:R-:W2:Y:S08]  /*0070*/  LDC R2, c[0x0][0x380] ;  /* 0x0000e000ff027b82 */ /* 0x000eb00000000800 */
[----:B------:R-:W0:Y:S01]  /*0080*/  LDC R0, c[0x0][0x360] ;  /* 0x0000d800ff007b82 */ /* 0x000e220000000800 */
[----:B-1----:R-:W-:Y:S01]  /*0090*/  UIMAD UR4, UR5, UR6, UR4 ;  /* 0x00000006050472a4 */ /* 0x002fe2000f8e0204 */
[----:B--2---:R-:W-:-:S05]  /*00a0*/  IADD3 R3, PT, PT, R2, UR7, RZ ;  /* 0x0000000702037c10 */ /* 0x004fca000fffe0ff */
[----:B0-----:R-:W-:Y:S02]  /*00b0*/  IMAD R0, R0, UR4, R5 ;  /* 0x0000000400007c24 */ /* 0x001fe4000f8e0205 */
[----:B---3--:R-:W-:-:S05]  /*00c0*/  IMAD R5, R3, UR8, RZ ;  /* 0x0000000803057c24 */ /* 0x008fca000f8e02ff */
[----:B------:R-:W-:-:S13]  /*00d0*/  ISETP.GE.AND P0, PT, R0, R5, PT ;  /* 0x000000050000720c */ /* 0x000fda0003f06270 */
[----:B------:R-:W-:Y:S05]  /*00e0*/  @P0 EXIT ;  /* 0x000000000000094d */ /* 0x000fea0003800000 */
[-C--:B------:R-:W-:Y:S01]  /*00f0*/  IABS R7, R3.reuse ;  /* 0x0000000300077213 */ /* 0x080fe20000000000 */
[----:B------:R-:W0:Y:S01]  /*0100*/  LDCU.64 UR4, c[0x0][0x358] ;  /* 0x00006b00ff0477ac */ /* 0x000e220008000a00 */
[----:B------:R-:W-:Y:S02]  /*0110*/  IABS R10, R0 ;  /* 0x00000000000a7213 */ /* 0x000fe40000000000 */
[----:B------:R-:W1:Y:S01]  /*0120*/  I2F.RP R6, R7 ;  /* 0x0000000700067306 */ /* 0x000e620000209400 */
[----:B------:R-:W-:-:S07]  /*0130*/  IABS R11, R3 ;  /* 0x00000003000b7213 */ /* 0x000fce0000000000 */
[----:B-1----:R-:W1:Y:S02]  /*0140*/  MUFU.RCP R6, R6 ;  /* 0x0000000600067308 */ /* 0x002e640000001000 */
[----:B-1----:R-:W-:Y:S02]  /*0150*/  VIADD R4, R6, 0xffffffe ;  /* 0x0ffffffe06047836 */ /* 0x002fe40000000000 */
[----:B------:R-:W-:-:S04]  /*0160*/  IMAD.MOV R6, RZ, RZ, -R11 ;  /* 0x000000ffff067224 */ /* 0x000fc800078e0a0b */
[----:B------:R1:W2:Y:S02]  /*0170*/  F2I.FTZ.U32.TRUNC.NTZ R5, R4 ;  /* 0x0000000400057305 */ /* 0x0002a4000021f000 */
[----:B-1----:R-:W-:Y:S01]  /*0180*/  HFMA2 R4, -RZ, RZ, 0, 0 ;  /* 0x00000000ff047431 */ /* 0x002fe200000001ff */
[----:B--2---:R-:W-:-:S05]  /*0190*/  IADD3 R8, PT, PT, RZ, -R5, RZ ;  /* 0x80000005ff087210 */ /* 0x004fca0007ffe0ff */
[----:B------:R-:W-:Y:S02]  /*01a0*/  IMAD R9, R8, R7, RZ ;  /* 0x0000000708097224 */ /* 0x000fe400078e02ff */
[----:B------:R-:W-:Y:S02]  /*01b0*/  IMAD.MOV.U32 R8, RZ, RZ, R10 ;  /* 0x000000ffff087224 */ /* 0x000fe400078e000a */
[----:B------:R-:W-:-:S06]  /*01c0*/  IMAD.HI.U32 R5, R5, R9, R4 ;  /* 0x0000000905057227 */ /* 0x000fcc00078e0004 */
[----:B------:R-:W-:-:S04]  /*01d0*/  IMAD.HI.U32 R5, R5, R8, RZ ;  /* 0x0000000805057227 */ /* 0x000fc800078e00ff */
[----:B------:R-:W-:-:S05]  /*01e0*/  IMAD R4, R5, R6, R8 ;  /* 0x0000000605047224 */ /* 0x000fca00078e0208 */
[----:B------:R-:W-:-:S13]  /*01f0*/  ISETP.GT.U32.AND P2, PT, R7, R4, PT ;  /* 0x000000040700720c */ /* 0x000fda0003f44070 */
[-C--:B------:R-:W-:Y:S01]  /*0200*/  @!P2 IADD3 R4, PT, PT, R4, -R7.reuse, RZ ;  /* 0x800000070404a210 */ /* 0x080fe20007ffe0ff */
[----:B------:R-:W-:Y:S01]  /*0210*/  @!P2 VIADD R5, R5, 0x1 ;  /* 0x000000010505a836 */ /* 0x000fe20000000000 */
[----:B------:R-:W-:Y:S02]  /*0220*/  ISETP.NE.AND P2, PT, R3, RZ, PT ;  /* 0x000000ff0300720c */ /* 0x000fe40003f45270 */
[----:B------:R-:W-:Y:S02]  /*0230*/  ISETP.GE.U32.AND P0, PT, R4, R7, PT ;  /* 0x000000070400720c */ /* 0x000fe40003f06070 */
[----:B------:R-:W-:-:S04]  /*0240*/  LOP3.LUT R4, R0, R3, RZ, 0x3c, !PT ;  /* 0x0000000300047212 */ /* 0x000fc800078e3cff */
[----:B------:R-:W-:-:S07]  /*0250*/  ISETP.GE.AND P1, PT, R4, RZ, PT ;  /* 0x000000ff0400720c */ /* 0x000fce0003f26270 */
[----:B------:R-:W-:-:S04]  /*0260*/  @P0 IADD3 R5, PT, PT, R5, 0x1, RZ ;  /* 0x0000000105050810 */ /* 0x000fc80007ffe0ff */
[----:B------:R-:W-:-:S05]  /*0270*/  MOV R7, R5 ;  /* 0x0000000500077202 */ /* 0x000fca0000000f00 */
[----:B------:R-:W-:Y:S01]  /*0280*/  @!P1 IMAD.MOV R7, RZ, RZ, -R7 ;  /* 0x000000ffff079224 */ /* 0x000fe200078e0a07 */
[----:B------:R-:W-:-:S04]  /*0290*/  @!P2 LOP3.LUT R7, RZ, R3, RZ, 0x33, !PT ;  /* 0x00000003ff07a212 */ /* 0x000fc800078e33ff */
[----:B------:R-:W-:-:S05]  /*02a0*/  IADD3 R4, PT, PT, -R7, RZ, RZ ;  /* 0x000000ff07047210 */ /* 0x000fca0007ffe1ff */
[----:B------:R-:W-:-:S05]  /*02b0*/  IMAD R3, R3, R4, R0 ;  /* 0x0000000403037224 */ /* 0x000fca00078e0200 */
[----:B------:R-:W-:-:S13]  /*02c0*/  ISETP.GE.AND P0, PT, R3, R2, PT ;  /* 0x000000020300720c */ /* 0x000fda0003f06270 */
[----:B0-----:R-:W-:Y:S05]  /*02d0*/  @P0 BRA `(.L_x_0) ;  /* 0x0000000000200947 */ /* 0x001fea0003800000 */
[----:B------:R-:W0:Y:S01]  /*02e0*/  LDC.64 R4, c[0x0][0x388] ;  /* 0x0000e200ff047b82 */ /* 0x000e220000000a00 */
[----:B------:R-:W-:-:S04]  /*02f0*/  IMAD R3, R7, R2, R3 ;  /* 0x0000000207037224 */ /* 0x000fc800078e0203 */
[----:B0-----:R-:W-:-:S03]  /*0300*/  IMAD.WIDE R2, R3, 0x4, R4 ;  /* 0x0000000403027825 */ /* 0x001fc600078e0204 */
[----:B------:R-:W0:Y:S03]  /*0310*/  LDC.64 R4, c[0x0][0x3a8] ;  /* 0x0000ea00ff047b82 */ /* 0x000e260000000a00 */
[----:B------:R-:W2:Y:S01]  /*0320*/  LDG.E R3, desc[UR4][R2.64] ;  /* 0x0000000402037981 */ /* 0x000ea2000c1e1900 */
[----:B0-----:R-:W-:-:S05]  /*0330*/  IMAD.WIDE R4, R0, 0x4, R4 ;  /* 0x0000000400047825 */ /* 0x001fca00078e0204 */
[----:B--2---:R-:W-:Y:S01]  /*0340*/  STG.E desc[UR4][R4.64], R3 ;  /* 0x0000000304007986 */ /* 0x004fe2000c101904 */
[----:B------:R-:W-:Y:S05]  /*0350*/  EXIT ;  /* 0x000000000000794d */ /* 0x000fea0003800000 */
.L_x_0:
[----:B------:R-:W0:Y:S01]  /*0360*/  LDC.64 R4, c[0x0][0x398] ;  /* 0x0000e600ff047b82 */ /* 0x000e220000000a00 */
[----:B------:R-:W-:-:S05]  /*0370*/  IADD3 R2, PT, PT, R3, -R2, RZ ;  /* 0x8000000203027210 */ /* 0x000fca0007ffe0ff */
[----:B------:R-:W-:-:S04]  /*0380*/  IMAD R3, R7, UR7, R2 ;  /* 0x0000000707037c24 */ /* 0x000fc8000f8e0202 */
[----:B0-----:R-:W-:Y:S02]  /*0390*/  IMAD.WIDE R2, R3, 0x4, R4 ;  /* 0x0000000403027825 */ /* 0x001fe400078e0204 */
[----:B------:R-:W0:Y:S04]  /*03a0*/  LDC.64 R4, c[0x0][0x3a8] ;  /* 0x0000ea00ff047b82 */ /* 0x000e280000000a00 */
[----:B------:R-:W2:Y:S01]  /*03b0*/  LDG.E R3, desc[UR4][R2.64] ;  /* 0x0000000402037981 */ /* 0x000ea2000c1e1900 */
[----:B0-----:R-:W-:-:S05]  /*03c0*/  IMAD.WIDE R4, R0, 0x4, R4 ;  /* 0x0000000400047825 */ /* 0x001fca00078e0204 */
[----:B--2---:R-:W-:Y:S01]  /*03d0*/  STG.E desc[UR4][R4.64], R3 ;  /* 0x0000000304007986 */ /* 0x004fe2000c101904 */
[----:B------:R-:W-:Y:S05]  /*03e0*/  EXIT ;  /* 0x000000000000794d */ /* 0x000fea0003800000 */
.L_x_1:
[----:B------:R-:W-:-:S00]  /*03f0*/  BRA `(.L_x_1) ;  /* 0xfffffffc00fc7947 */ /* 0x000fc0000383ffff */
[----:B------:R-:W-:-:S00]  /*0400*/  NOP ;  /* 0x0000000000007918 */ /* 0x000fc00000000000 */
[----:B------:R-:W-:-:S00]  /*0410*/  NOP ;  /* 0x0000000000007918 */ /* 0x000fc00000000000 */
[----:B------:R-:W-:-:S00]  /*0420*/  NOP ;  /* 0x0000000000007918 */ /* 0x000fc00000000000 */
[----:B------:R-:W-:-:S00]  /*0430*/  NOP ;  /* 0x0000000000007918 */ /* 0x000fc00000000000 */
[----:B------:R-:W-:-:S00]  /*0440*/  NOP ;  /* 0x0000000000007918 */ /* 0x000fc00000000000 */
[----:B------:R-:W-:-:S00]  /*0450*/  NOP ;  /* 0x0000000000007918 */ /* 0x000fc00000000000 */
[----:B------:R-:W-:-:S00]  /*0460*/  NOP ;  /* 0x0000000000007918 */ /* 0x000fc00000000000 */
[----:B------:R-:W-:-:S00]  /*0470*/  NOP ;  /* 0x0000000000007918 */ /* 0x000fc00000000000 */
.L_x_2:


//--------------------- .nv.shared.reserved.0     --------------------------
	.section	.nv.shared.reserved.0,"aw",@nobits
	.weak		__nv_reservedSMEM_offset_0_alias
	.size		__nv_reservedSMEM_offset_0_alias, 0, 64
	.other		__nv_reservedSMEM_offset_0_alias,@"STO_CUDA_RESERVED_SHARED STV_DEFAULT"
__nv_reservedSMEM_offset_0_alias:
	.zero		0
	.zero		64


//--------------------- .nv.constant0._Z12inter_kerneliPfiS_iS_ --------------------------
	.section	.nv.constant0._Z12inter_kerneliPfiS_iS_,"a",@progbits
	.sectionflags	@""
	.align	4
.nv.constant0._Z12inter_kerneliPfiS_iS_:
	.zero		944


//--------------------- SYMBOLS --------------------------

	.type		.nv.reservedSmem.offset0,@object
	.size		.nv.reservedSmem.offset0,0x4
